//
// Generated by NVIDIA NVVM Compiler
//
// Compiler Build ID: CL-36424714
// Cuda compilation tools, release 13.0, V13.0.88
// Based on NVVM 20.0.0
//

.version 9.0
.target sm_100
.address_size 64

	// .globl	_Z3addiPfS_Pi
.extern .func  (.param .b32 func_retval0) vprintf
(
	.param .b64 vprintf_param_0,
	.param .b64 vprintf_param_1
)
;
.global .align 1 .b8 $str[28] = {91, 97, 100, 100, 32, 107, 101, 114, 110, 101, 108, 93, 58, 32, 100, 101, 118, 95, 105, 110, 116, 32, 61, 32, 37, 100, 10};
.global .align 1 .b8 $str$1[32] = {91, 98, 114, 101, 97, 107, 101, 114, 32, 107, 101, 114, 110, 101, 108, 93, 58, 32, 100, 101, 118, 95, 105, 110, 116, 32, 61, 32, 37, 100, 10};

.visible .entry _Z3addiPfS_Pi(
	.param .u32 _Z3addiPfS_Pi_param_0,
	.param .u64 .ptr .align 1 _Z3addiPfS_Pi_param_1,
	.param .u64 .ptr .align 1 _Z3addiPfS_Pi_param_2,
	.param .u64 .ptr .align 1 _Z3addiPfS_Pi_param_3
)
{
	.local .align 8 .b8 	__local_depot0[8];
	.reg .b64 	%SP;
	.reg .b64 	%SPL;
	.reg .pred 	%p<10>;
	.reg .b32 	%r<39>;
	.reg .b32 	%f<16>;
	.reg .b64 	%rd<28>;

	mov.u64 	%SPL, __local_depot0;
	cvta.local.u64 	%SP, %SPL;
	ld.param.u32 	%r16, [_Z3addiPfS_Pi_param_0];
	ld.param.u64 	%rd5, [_Z3addiPfS_Pi_param_1];
	ld.param.u64 	%rd6, [_Z3addiPfS_Pi_param_2];
	ld.param.u64 	%rd4, [_Z3addiPfS_Pi_param_3];
	cvta.to.global.u64 	%rd1, %rd6;
	cvta.to.global.u64 	%rd2, %rd5;
	mov.u32 	%r1, %ctaid.x;
	mov.u32 	%r2, %tid.x;
	or.b32  	%r17, %r1, %r2;
	setp.ne.s32 	%p1, %r17, 0;
	@%p1 bra 	$L__BB0_2;
	add.u64 	%rd7, %SP, 0;
	add.u64 	%rd8, %SPL, 0;
	cvta.to.global.u64 	%rd9, %rd4;
	ld.global.u32 	%r18, [%rd9];
	st.local.u32 	[%rd8], %r18;
	mov.u64 	%rd10, $str;
	cvta.global.u64 	%rd11, %rd10;
	{ // callseq 0, 0
	.param .b64 param0;
	st.param.b64 	[param0], %rd11;
	.param .b64 param1;
	st.param.b64 	[param1], %rd7;
	.param .b32 retval0;
	call.uni (retval0), 
	vprintf, 
	(
	param0, 
	param1
	);
	ld.param.b32 	%r19, [retval0];
	} // callseq 0
$L__BB0_2:
	mov.u32 	%r22, %ntid.x;
	mad.lo.s32 	%r36, %r1, %r22, %r2;
	mov.u32 	%r23, %nctaid.x;
	mul.lo.s32 	%r4, %r22, %r23;
	mov.b32 	%r37, 0;
$L__BB0_3:
	// begin inline asm
	mov.u64 	%rd12, %clock64;
	// end inline asm
$L__BB0_4:
	// begin inline asm
	mov.u64 	%rd13, %clock64;
	// end inline asm
	sub.s64 	%rd14, %rd13, %rd12;
	setp.lt.s64 	%p2, %rd14, 61;
	@%p2 bra 	$L__BB0_4;
	add.s32 	%r37, %r37, 1;
	setp.eq.s32 	%p3, %r37, 30000000;
	@%p3 bra 	$L__BB0_6;
	bra.uni 	$L__BB0_3;
$L__BB0_6:
	setp.ge.s32 	%p4, %r36, %r16;
	@%p4 bra 	$L__BB0_12;
	add.s32 	%r24, %r36, %r4;
	max.s32 	%r25, %r16, %r24;
	setp.lt.s32 	%p5, %r24, %r16;
	selp.u32 	%r26, 1, 0, %p5;
	add.s32 	%r27, %r24, %r26;
	sub.s32 	%r28, %r25, %r27;
	div.u32 	%r29, %r28, %r4;
	add.s32 	%r5, %r29, %r26;
	and.b32  	%r30, %r5, 3;
	setp.eq.s32 	%p6, %r30, 3;
	@%p6 bra 	$L__BB0_10;
	add.s32 	%r31, %r5, 1;
	and.b32  	%r32, %r31, 3;
	neg.s32 	%r34, %r32;
$L__BB0_9:
	.pragma "nounroll";
	mul.wide.s32 	%rd15, %r36, 4;
	add.s64 	%rd16, %rd1, %rd15;
	add.s64 	%rd17, %rd2, %rd15;
	ld.global.f32 	%f1, [%rd17];
	ld.global.f32 	%f2, [%rd16];
	add.f32 	%f3, %f1, %f2;
	st.global.f32 	[%rd16], %f3;
	add.s32 	%r36, %r36, %r4;
	add.s32 	%r34, %r34, 1;
	setp.ne.s32 	%p7, %r34, 0;
	@%p7 bra 	$L__BB0_9;
$L__BB0_10:
	setp.lt.u32 	%p8, %r5, 3;
	@%p8 bra 	$L__BB0_12;
$L__BB0_11:
	mul.wide.s32 	%rd18, %r36, 4;
	add.s64 	%rd19, %rd2, %rd18;
	ld.global.f32 	%f4, [%rd19];
	add.s64 	%rd20, %rd1, %rd18;
	ld.global.f32 	%f5, [%rd20];
	add.f32 	%f6, %f4, %f5;
	st.global.f32 	[%rd20], %f6;
	mul.wide.s32 	%rd21, %r4, 4;
	add.s64 	%rd22, %rd19, %rd21;
	ld.global.f32 	%f7, [%rd22];
	add.s64 	%rd23, %rd20, %rd21;
	ld.global.f32 	%f8, [%rd23];
	add.f32 	%f9, %f7, %f8;
	st.global.f32 	[%rd23], %f9;
	add.s64 	%rd24, %rd22, %rd21;
	ld.global.f32 	%f10, [%rd24];
	add.s64 	%rd25, %rd23, %rd21;
	ld.global.f32 	%f11, [%rd25];
	add.f32 	%f12, %f10, %f11;
	st.global.f32 	[%rd25], %f12;
	add.s64 	%rd26, %rd24, %rd21;
	ld.global.f32 	%f13, [%rd26];
	add.s64 	%rd27, %rd25, %rd21;
	ld.global.f32 	%f14, [%rd27];
	add.f32 	%f15, %f13, %f14;
	st.global.f32 	[%rd27], %f15;
	shl.b32 	%r33, %r4, 2;
	add.s32 	%r36, %r33, %r36;
	setp.lt.s32 	%p9, %r36, %r16;
	@%p9 bra 	$L__BB0_11;
$L__BB0_12:
	ret;

}
	// .globl	_Z7breakerPi
.visible .entry _Z7breakerPi(
	.param .u64 .ptr .align 1 _Z7breakerPi_param_0
)
{
	.local .align 8 .b8 	__local_depot1[8];
	.reg .b64 	%SP;
	.reg .b64 	%SPL;
	.reg .pred 	%p<4>;
	.reg .b32 	%r<12>;
	.reg .b64 	%rd<12>;

	mov.u64 	%SPL, __local_depot1;
	cvta.local.u64 	%SP, %SPL;
	ld.param.u64 	%rd2, [_Z7breakerPi_param_0];
	mov.u32 	%r3, %ctaid.x;
	mov.u32 	%r4, %tid.x;
	or.b32  	%r5, %r3, %r4;
	setp.ne.s32 	%p1, %r5, 0;
	@%p1 bra 	$L__BB1_2;
	add.u64 	%rd3, %SP, 0;
	add.u64 	%rd4, %SPL, 0;
	cvta.to.global.u64 	%rd5, %rd2;
	ld.global.u32 	%r6, [%rd5];
	st.local.u32 	[%rd4], %r6;
	mov.u64 	%rd6, $str$1;
	cvta.global.u64 	%rd7, %rd6;
	{ // callseq 1, 0
	.param .b64 param0;
	st.param.b64 	[param0], %rd7;
	.param .b64 param1;
	st.param.b64 	[param1], %rd3;
	.param .b32 retval0;
	call.uni (retval0), 
	vprintf, 
	(
	param0, 
	param1
	);
	ld.param.b32 	%r7, [retval0];
	} // callseq 1
$L__BB1_2:
	mov.b32 	%r11, 0;
$L__BB1_3:
	// begin inline asm
	mov.u64 	%rd8, %clock64;
	// end inline asm
$L__BB1_4:
	// begin inline asm
	mov.u64 	%rd9, %clock64;
	// end inline asm
	sub.s64 	%rd10, %rd9, %rd8;
	setp.lt.s64 	%p2, %rd10, 61;
	@%p2 bra 	$L__BB1_4;
	add.s32 	%r11, %r11, 1;
	setp.ne.s32 	%p3, %r11, 30000000;
	@%p3 bra 	$L__BB1_3;
	mov.b64 	%rd11, 3735928559;
	mov.b32 	%r10, 0;
	st.u32 	[%rd11], %r10;
	ret;

}


// ===== COMPILED SASS (sm_100) =====

	.target	sm_100

	.elftype	@"ET_EXEC"


//--------------------- .note.nv.tkinfo           --------------------------
	.section	.note.nv.tkinfo,"",@"SHT_NOTE"
	.sectionflags	@"SHF_NOTE_NV_TKINFO"
	.tkinfo
        /*0018*/ 	.word	0x00000002
        /*0030*/ 	.string	""
        /*0030*/ 	.string	"ptxas"
        /*0030*/ 	.string	"Cuda compilation tools, release 13.0, V13.0.88"
        /*0030*/ 	.string	"Build cuda_13.0.r13.0/compiler.36424714_0"
        /*0030*/ 	.string	"-arch sm_100 -m 64 "



//--------------------- .note.nv.cuinfo           --------------------------
	.section	.note.nv.cuinfo,"",@"SHT_NOTE"
	.sectionflags	@"SHF_NOTE_NV_CUINFO"
        /*0018*/ 	.short	0x0002
        /*001a*/ 	.short	0x0064
        /*001c*/ 	.short	0x0082
	.zero		2


//--------------------- .nv.info                  --------------------------
	.section	.nv.info,"",@"SHT_CUDA_INFO"
	.align	4


	//----- nvinfo : EIATTR_REGCOUNT
	.align		4
        /*0000*/ 	.byte	0x04, 0x2f
        /*0002*/ 	.short	(.L_3 - .L_2)
	.align		4
.L_2:
        /*0004*/ 	.word	index@(_Z3addiPfS_Pi)
        /*0008*/ 	.word	0x00000018


	//----- nvinfo : EIATTR_FRAME_SIZE
	.align		4
.L_3:
        /*000c*/ 	.byte	0x04, 0x11
        /*000e*/ 	.short	(.L_5 - .L_4)
	.align		4
.L_4:
        /*0010*/ 	.word	index@(_Z3addiPfS_Pi)
        /*0014*/ 	.word	0x00000008


	//----- nvinfo : EIATTR_REGCOUNT
	.align		4
.L_5:
        /*0018*/ 	.byte	0x04, 0x2f
        /*001a*/ 	.short	(.L_7 - .L_6)
	.align		4
.L_6:
        /*001c*/ 	.word	index@(_Z7breakerPi)
        /*0020*/ 	.word	0x00000018


	//----- nvinfo : EIATTR_FRAME_SIZE
	.align		4
.L_7:
        /*0024*/ 	.byte	0x04, 0x11
        /*0026*/ 	.short	(.L_9 - .L_8)
	.align		4
.L_8:
        /*0028*/ 	.word	index@(_Z7breakerPi)
        /*002c*/ 	.word	0x00000008


	//----- nvinfo : EIATTR_MIN_STACK_SIZE
	.align		4
.L_9:
        /*0030*/ 	.byte	0x04, 0x12
        /*0032*/ 	.short	(.L_11 - .L_10)
	.align		4
.L_10:
        /*0034*/ 	.word	index@(_Z7breakerPi)
        /*0038*/ 	.word	0x00000008


	//----- nvinfo : EIATTR_MIN_STACK_SIZE
	.align		4
.L_11:
        /*003c*/ 	.byte	0x04, 0x12
        /*003e*/ 	.short	(.L_13 - .L_12)
	.align		4
.L_12:
        /*0040*/ 	.word	index@(_Z3addiPfS_Pi)
        /*0044*/ 	.word	0x00000008
.L_13:


//--------------------- .nv.compat                --------------------------
	.section	.nv.compat,"",@"SHT_CUDA_COMPAT_INFO"
	.align	4
        /*0000*/ 	.byte	0x02, 0x09, 0x00, 0x00, 0x02, 0x02, 0x01, 0x00, 0x02, 0x05, 0x05, 0x00, 0x03, 0x07, 0x01, 0x01
        /*0010*/ 	.byte	0x02, 0x03, 0x00, 0x00, 0x02, 0x06, 0x01, 0x00, 0x04, 0x0b, 0x08, 0x00, 0x09, 0x00, 0x00, 0x00
        /*0020*/ 	.byte	0x00, 0x00, 0x00, 0x00


//--------------------- .nv.info._Z7breakerPi     --------------------------
	.section	.nv.info._Z7breakerPi,"",@"SHT_CUDA_INFO"
	.sectionflags	@""
	.align	4


	//----- nvinfo : EIATTR_CUDA_API_VERSION
	.align		4
        /*0000*/ 	.byte	0x04, 0x37
        /*0002*/ 	.short	(.L_15 - .L_14)
.L_14:
        /*0004*/ 	.word	0x00000082


	//----- nvinfo : EIATTR_KPARAM_INFO
	.align		4
.L_15:
        /*0008*/ 	.byte	0x04, 0x17
        /*000a*/ 	.short	(.L_17 - .L_16)
.L_16:
        /*000c*/ 	.word	0x00000000
        /*0010*/ 	.short	0x0000
        /*0012*/ 	.short	0x0000
        /*0014*/ 	.byte	0x00, 0xf5, 0x21, 0x00


	//----- nvinfo : EIATTR_SPARSE_MMA_MASK
	.align		4
.L_17:
        /*0018*/ 	.byte	0x03, 0x50
        /*001a*/ 	.short	0x0000


	//----- nvinfo : EIATTR_MAXREG_COUNT
	.align		4
        /*001c*/ 	.byte	0x03, 0x1b
        /*001e*/ 	.short	0x00ff


	//----- nvinfo : EIATTR_EXTERNS
	.align		4
        /*0020*/ 	.byte	0x04, 0x0f
        /*0022*/ 	.short	(.L_19 - .L_18)


	//   ....[0]....
	.align		4
.L_18:
        /*0024*/ 	.word	index@(vprintf)


	//----- nvinfo : EIATTR_MERCURY_ISA_VERSION
	.align		4
.L_19:
        /*0028*/ 	.byte	0x03, 0x5f
        /*002a*/ 	.short	0x0101


	//----- nvinfo : EIATTR_VRC_CTA_INIT_COUNT
	.align		4
        /*002c*/ 	.byte	0x02, 0x4a
	.zero		1
	.zero		1


	//----- nvinfo : EIATTR_SYSCALL_OFFSETS
	.align		4
        /*0030*/ 	.byte	0x04, 0x46
        /*0032*/ 	.short	(.L_21 - .L_20)


	//   ....[0]....
.L_20:
        /*0034*/ 	.word	0x00000150


	//----- nvinfo : EIATTR_EXIT_INSTR_OFFSETS
	.align		4
.L_21:
        /*0038*/ 	.byte	0x04, 0x1c
        /*003a*/ 	.short	(.L_23 - .L_22)


	//   ....[0]....
.L_22:
        /*003c*/ 	.word	0x000002b0


	//----- nvinfo : EIATTR_CRS_STACK_SIZE
	.align		4
.L_23:
        /*0040*/ 	.byte	0x04, 0x1e
        /*0042*/ 	.short	(.L_25 - .L_24)
.L_24:
        /*0044*/ 	.word	0x00000000


	//----- nvinfo : EIATTR_CBANK_PARAM_SIZE
	.align		4
.L_25:
        /*0048*/ 	.byte	0x03, 0x19
        /*004a*/ 	.short	0x0008


	//----- nvinfo : EIATTR_PARAM_CBANK
	.align		4
        /*004c*/ 	.byte	0x04, 0x0a
        /*004e*/ 	.short	(.L_27 - .L_26)
	.align		4
.L_26:
        /*0050*/ 	.word	index@(.nv.constant0._Z7breakerPi)
        /*0054*/ 	.short	0x0380
        /*0056*/ 	.short	0x0008


	//----- nvinfo : EIATTR_SW_WAR
	.align		4
.L_27:
        /*0058*/ 	.byte	0x04, 0x36
        /*005a*/ 	.short	(.L_29 - .L_28)
.L_28:
        /*005c*/ 	.word	0x00000008
.L_29:


//--------------------- .nv.info._Z3addiPfS_Pi    --------------------------
	.section	.nv.info._Z3addiPfS_Pi,"",@"SHT_CUDA_INFO"
	.sectionflags	@""
	.align	4


	//----- nvinfo : EIATTR_CUDA_API_VERSION
	.align		4
        /*0000*/ 	.byte	0x04, 0x37
        /*0002*/ 	.short	(.L_31 - .L_30)
.L_30:
        /*0004*/ 	.word	0x00000082


	//----- nvinfo : EIATTR_KPARAM_INFO
	.align		4
.L_31:
        /*0008*/ 	.byte	0x04, 0x17
        /*000a*/ 	.short	(.L_33 - .L_32)
.L_32:
        /*000c*/ 	.word	0x00000000
        /*0010*/ 	.short	0x0003
        /*0012*/ 	.short	0x0018
        /*0014*/ 	.byte	0x00, 0xf5, 0x21, 0x00


	//----- nvinfo : EIATTR_KPARAM_INFO
	.align		4
.L_33:
        /*0018*/ 	.byte	0x04, 0x17
        /*001a*/ 	.short	(.L_35 - .L_34)
.L_34:
        /*001c*/ 	.word	0x00000000
        /*0020*/ 	.short	0x0002
        /*0022*/ 	.short	0x0010
        /*0024*/ 	.byte	0x00, 0xf5, 0x21, 0x00


	//----- nvinfo : EIATTR_KPARAM_INFO
	.align		4
.L_35:
        /*0028*/ 	.byte	0x04, 0x17
        /*002a*/ 	.short	(.L_37 - .L_36)
.L_36:
        /*002c*/ 	.word	0x00000000
        /*0030*/ 	.short	0x0001
        /*0032*/ 	.short	0x0008
        /*0034*/ 	.byte	0x00, 0xf5, 0x21, 0x00


	//----- nvinfo : EIATTR_KPARAM_INFO
	.align		4
.L_37:
        /*0038*/ 	.byte	0x04, 0x17
        /*003a*/ 	.short	(.L_39 - .L_38)
.L_38:
        /*003c*/ 	.word	0x00000000
        /*0040*/ 	.short	0x0000
        /*0042*/ 	.short	0x0000
        /*0044*/ 	.byte	0x00, 0xf0, 0x11, 0x00


	//----- nvinfo : EIATTR_SPARSE_MMA_MASK
	.align		4
.L_39:
        /*0048*/ 	.byte	0x03, 0x50
        /*004a*/ 	.short	0x0000


	//----- nvinfo : EIATTR_MAXREG_COUNT
	.align		4
        /*004c*/ 	.byte	0x03, 0x1b
        /*004e*/ 	.short	0x00ff


	//----- nvinfo : EIATTR_EXTERNS
	.align		4
        /*0050*/ 	.byte	0x04, 0x0f
        /*0052*/ 	.short	(.L_41 - .L_40)


	//   ....[0]....
	.align		4
.L_40:
        /*0054*/ 	.word	index@(vprintf)


	//----- nvinfo : EIATTR_MERCURY_ISA_VERSION
	.align		4
.L_41:
        /*0058*/ 	.byte	0x03, 0x5f
        /*005a*/ 	.short	0x0101


	//----- nvinfo : EIATTR_VRC_CTA_INIT_COUNT
	.align		4
        /*005c*/ 	.byte	0x02, 0x4a
	.zero		1
	.zero		1


	//----- nvinfo : EIATTR_SYSCALL_OFFSETS
	.align		4
        /*0060*/ 	.byte	0x04, 0x46
        /*0062*/ 	.short	(.L_43 - .L_42)


	//   ....[0]....
.L_42:
        /*0064*/ 	.word	0x00000150


	//----- nvinfo : EIATTR_EXIT_INSTR_OFFSETS
	.align		4
.L_43:
        /*0068*/ 	.byte	0x04, 0x1c
        /*006a*/ 	.short	(.L_45 - .L_44)


	//   ....[0]....
.L_44:
        /*006c*/ 	.word	0x000002a0


	//   ....[1]....
        /*0070*/ 	.word	0x00000580


	//   ....[2]....
        /*0074*/ 	.word	0x00000760


	//----- nvinfo : EIATTR_CRS_STACK_SIZE
	.align		4
.L_45:
        /*0078*/ 	.byte	0x04, 0x1e
        /*007a*/ 	.short	(.L_47 - .L_46)
.L_46:
        /*007c*/ 	.word	0x00000000


	//----- nvinfo : EIATTR_CBANK_PARAM_SIZE
	.align		4
.L_47:
        /*0080*/ 	.byte	0x03, 0x19
        /*0082*/ 	.short	0x0020


	//----- nvinfo : EIATTR_PARAM_CBANK
	.align		4
        /*0084*/ 	.byte	0x04, 0x0a
        /*0086*/ 	.short	(.L_49 - .L_48)
	.align		4
.L_48:
        /*0088*/ 	.word	index@(.nv.constant0._Z3addiPfS_Pi)
        /*008c*/ 	.short	0x0380
        /*008e*/ 	.short	0x0020


	//----- nvinfo : EIATTR_SW_WAR
	.align		4
.L_49:
        /*0090*/ 	.byte	0x04, 0x36
        /*0092*/ 	.short	(.L_51 - .L_50)
.L_50:
        /*0094*/ 	.word	0x00000008
.L_51:


//--------------------- .nv.callgraph             --------------------------
	.section	.nv.callgraph,"",@"SHT_CUDA_CALLGRAPH"
	.align	4
	.sectionentsize	8
	.align		4
        /*0000*/ 	.word	0x00000000
	.align		4
        /*0004*/ 	.word	0xffffffff
	.align		4
        /*0008*/ 	.word	index@(_Z7breakerPi)
	.align		4
        /*000c*/ 	.word	index@(vprintf)
	.align		4
        /*0010*/ 	.word	index@(_Z3addiPfS_Pi)
	.align		4
        /*0014*/ 	.word	index@(vprintf)
	.align		4
        /*0018*/ 	.word	0x00000000
	.align		4
        /*001c*/ 	.word	0xfffffffe
	.align		4
        /*0020*/ 	.word	0x00000000
	.align		4
        /*0024*/ 	.word	0xfffffffd
	.align		4
        /*0028*/ 	.word	0x00000000
	.align		4
        /*002c*/ 	.word	0xfffffffc


//--------------------- .nv.constant4             --------------------------
	.section	.nv.constant4,"a",@progbits
	.align	8
	.align		8
.nv.constant4:
        /*0000*/ 	.dword	vprintf
	.align		8
        /*0008*/ 	.dword	$str
	.align		8
        /*0010*/ 	.dword	$str$1


//--------------------- .text._Z7breakerPi        --------------------------
	.section	.text._Z7breakerPi,"ax",@progbits
	.align	128
        .global         _Z7breakerPi
        .type           _Z7breakerPi,@function
        .size           _Z7breakerPi,(.L_x_16 - _Z7breakerPi)
        .other          _Z7breakerPi,@"STO_CUDA_ENTRY STV_DEFAULT"
_Z7breakerPi:
.text._Z7breakerPi:
[----:B------:R-:W0:Y:S01]  /*0000*/  LDC R1, c[0x0][0x37c] ;  /* 0x0000df00ff017b82 */ /* 0x000e220000000800 */
[----:B------:R-:W1:Y:S07]  /*0010*/  S2R R0, SR_TID.X ;  /* 0x0000000000007919 */ /* 0x000e6e0000002100 */
[----:B------:R-:W1:Y:S01]  /*0020*/  S2UR UR6, SR_CTAID.X ;  /* 0x00000000000679c3 */ /* 0x000e620000002500 */
[----:B------:R-:W2:Y:S01]  /*0030*/  LDCU UR4, c[0x0][0x2f8] ;  /* 0x00005f00ff0477ac */ /* 0x000ea20008000800 */
[----:B0-----:R-:W-:Y:S01]  /*0040*/  VIADD R1, R1, 0xfffffff8 ;  /* 0xfffffff801017836 */ /* 0x001fe20000000000 */
[----:B------:R-:W-:Y:S01]  /*0050*/  BSSY.RECONVERGENT B6, `(.L_x_0) ;  /* 0x0000011000067945 */ /* 0x000fe20003800200 */
[----:B------:R-:W0:Y:S01]  /*0060*/  LDCU UR5, c[0x0][0x2fc] ;  /* 0x00005f80ff0577ac */ /* 0x000e220008000800 */
[----:B------:R-:W3:Y:S02]  /*0070*/  LDCU.64 UR36, c[0x0][0x358] ;  /* 0x00006b00ff2477ac */ /* 0x000ee40008000a00 */
[----:B--2---:R-:W-:-:S05]  /*0080*/  IADD3 R6, P1, PT, R1, UR4, RZ ;  /* 0x0000000401067c10 */ /* 0x004fca000ff3e0ff */
[----:B0-----:R-:W-:Y:S01]  /*0090*/  IMAD.X R7, RZ, RZ, UR5, P1 ;  /* 0x00000005ff077e24 */ /* 0x001fe200088e06ff */
[----:B-1----:R-:W-:-:S13]  /*00a0*/  LOP3.LUT P0, RZ, R0, UR6, RZ, 0xfc, !PT ;  /* 0x0000000600ff7c12 */ /* 0x002fda000f80fcff */
[----:B---3--:R-:W-:Y:S05]  /*00b0*/  @P0 BRA `(.L_x_1) ;  /* 0x0000000000280947 */ /* 0x008fea0003800000 */
[----:B------:R-:W0:Y:S01]  /*00c0*/  LDC.64 R2, c[0x0][0x380] ;  /* 0x0000e000ff027b82 */ /* 0x000e220000000a00 */
[----:B------:R-:W-:Y:S01]  /*00d0*/  MOV R0, 0x0 ;  /* 0x0000000000007802 */ /* 0x000fe20000000f00 */
[----:B------:R-:W1:Y:S01]  /*00e0*/  LDCU.64 UR4, c[0x4][0x10] ;  /* 0x01000200ff0477ac */ /* 0x000e620008000a00 */
[----:B0-----:R-:W2:Y:S05]  /*00f0*/  LDG.E R2, desc[UR36][R2.64] ;  /* 0x0000002402027981 */ /* 0x001eaa000c1e1900 */
[----:B------:R0:W3:Y:S01]  /*0100*/  LDC.64 R8, c[0x4][R0] ;  /* 0x0100000000087b82 */ /* 0x0000e20000000a00 */
[----:B-1----:R-:W-:Y:S02]  /*0110*/  IMAD.U32 R4, RZ, RZ, UR4 ;  /* 0x00000004ff047e24 */ /* 0x002fe4000f8e00ff */
[----:B------:R-:W-:Y:S01]  /*0120*/  IMAD.U32 R5, RZ, RZ, UR5 ;  /* 0x00000005ff057e24 */ /* 0x000fe2000f8e00ff */
[----:B--23--:R0:W-:Y:S06]  /*0130*/  STL [R1], R2 ;  /* 0x0000000201007387 */ /* 0x00c1ec0000100800 */
[----:B------:R-:W-:-:S07]  /*0140*/  LEPC R20, `(.L_x_1) ;  /* 0x000000001014794e */ /* 0x000fce0000000000 */
[----:B0-----:R-:W-:Y:S05]  /*0150*/  CALL.ABS.NOINC R8 ;  /* 0x0000000008007343 */ /* 0x001fea0003c00000 */
.L_x_1:
[----:B------:R-:W-:Y:S05]  /*0160*/  BSYNC.RECONVERGENT B6 ;  /* 0x0000000000067941 */ /* 0x000fea0003800200 */
.L_x_0:
[----:B------:R-:W-:Y:S01]  /*0170*/  BSSY.RECONVERGENT B0, `(.L_x_2) ;  /* 0x000000c000007945 */ /* 0x000fe20003800200 */
[----:B------:R-:W-:-:S07]  /*0180*/  IMAD.MOV.U32 R0, RZ, RZ, RZ ;  /* 0x000000ffff007224 */ /* 0x000fce00078e00ff */
.L_x_4:
[----:B------:R-:W-:Y:S01]  /*0190*/  CS2R R2, SR_CLOCKLO ;  /* 0x0000000000027805 */ /* 0x000fe20000015000 */
[----:B------:R-:W-:-:S05]  /*01a0*/  VIADD R0, R0, 0x1 ;  /* 0x0000000100007836 */ /* 0x000fca0000000000 */
[----:B------:R-:W-:-:S13]  /*01b0*/  ISETP.NE.AND P1, PT, R0, 0x1c9c380, PT ;  /* 0x01c9c3800000780c */ /* 0x000fda0003f25270 */
.L_x_3:
[----:B------:R-:W-:-:S06]  /*01c0*/  CS2R R4, SR_CLOCKLO ;  /* 0x0000000000047805 */ /* 0x000fcc0000015000 */
[----:B------:R-:W-:-:S05]  /*01d0*/  IADD3 R6, P0, PT, -R2, R4, RZ ;  /* 0x0000000402067210 */ /* 0x000fca0007f1e1ff */
[----:B------:R-:W-:Y:S01]  /*01e0*/  IMAD.X R4, R5, 0x1, ~R3, P0 ;  /* 0x0000000105047824 */ /* 0x000fe200000e0e03 */
[----:B------:R-:W-:-:S04]  /*01f0*/  ISETP.GE.U32.AND P0, PT, R6, 0x3d, PT ;  /* 0x0000003d0600780c */ /* 0x000fc80003f06070 */
[----:B------:R-:W-:-:S13]  /*0200*/  ISETP.GE.AND.EX P0, PT, R4, RZ, PT, P0 ;  /* 0x000000ff0400720c */ /* 0x000fda0003f06300 */
[----:B------:R-:W-:Y:S05]  /*0210*/  @!P0 BRA `(.L_x_3) ;  /* 0xfffffffc00e88947 */ /* 0x000fea000383ffff */
[----:B------:R-:W-:Y:S05]  /*0220*/  @P1 BRA `(.L_x_4) ;  /* 0xfffffffc00d81947 */ /* 0x000fea000383ffff */
[----:B------:R-:W-:Y:S05]  /*0230*/  BSYNC.RECONVERGENT B0 ;  /* 0x0000000000007941 */ /* 0x000fea0003800200 */
.L_x_2:
[----:B------:R-:W-:Y:S02]  /*0240*/  UMOV UR4, 0x80000000 ;  /* 0x8000000000047882 */ /* 0x000fe40000000000 */
[----:B------:R-:W-:-:S03]  /*0250*/  UIADD3 UR5, UP0, UPT, UR4, 0x5f000000, URZ ;  /* 0x5f00000004057890 */ /* 0x000fc6000ff1e0ff */
[----:B------:R-:W-:Y:S02]  /*0260*/  UMOV UR4, URZ ;  /* 0x000000ff00047c82 */ /* 0x000fe40008000000 */
[----:B------:R-:W-:Y:S01]  /*0270*/  UIADD3.X UR4, UPT, UPT, URZ, UR4, URZ, UP0, !UPT ;  /* 0x00000004ff047290 */ /* 0x000fe200087fe4ff */
[----:B------:R-:W-:-:S05]  /*0280*/  IMAD.U32 R2, RZ, RZ, UR5 ;  /* 0x00000005ff027e24 */ /* 0x000fca000f8e00ff */
[----:B------:R-:W-:-:S05]  /*0290*/  IMAD.U32 R3, RZ, RZ, UR4 ;  /* 0x00000004ff037e24 */ /* 0x000fca000f8e00ff */
[----:B------:R-:W-:Y:S01]  /*02a0*/  ST.E desc[UR36][R2.64+-0x524111], RZ ;  /* 0xadbeefff02007985 */ /* 0x000fe2000c101924 */
[----:B------:R-:W-:Y:S05]  /*02b0*/  EXIT ;  /* 0x000000000000794d */ /* 0x000fea0003800000 */
.L_x_5:
[----:B------:R-:W-:-:S00]  /*02c0*/  BRA `(.L_x_5) ;  /* 0xfffffffc00fc7947 */ /* 0x000fc0000383ffff */
[----:B------:R-:W-:-:S00]  /*02d0*/  NOP ;  /* 0x0000000000007918 */ /* 0x000fc00000000000 */
        /* <DEDUP_REMOVED lines=10> */
.L_x_16:


//--------------------- .text._Z3addiPfS_Pi       --------------------------
	.section	.text._Z3addiPfS_Pi,"ax",@progbits
	.align	128
        .global         _Z3addiPfS_Pi
        .type           _Z3addiPfS_Pi,@function
        .size           _Z3addiPfS_Pi,(.L_x_17 - _Z3addiPfS_Pi)
        .other          _Z3addiPfS_Pi,@"STO_CUDA_ENTRY STV_DEFAULT"
_Z3addiPfS_Pi:
.text._Z3addiPfS_Pi:
        /* <DEDUP_REMOVED lines=17> */
[----:B-1----:R-:W-:Y:S01]  /*0110*/  MOV R4, UR4 ;  /* 0x0000000400047c02 */ /* 0x002fe20008000f00 */
[----:B------:R-:W-:Y:S01]  /*0120*/  IMAD.U32 R5, RZ, RZ, UR5 ;  /* 0x00000005ff057e24 */ /* 0x000fe2000f8e00ff */
[----:B--23--:R0:W-:Y:S06]  /*0130*/  STL [R1], R2 ;  /* 0x0000000201007387 */ /* 0x00c1ec0000100800 */
[----:B------:R-:W-:-:S07]  /*0140*/  LEPC R20, `(.L_x_7) ;  /* 0x000000001014794e */ /* 0x000fce0000000000 */
[----:B0-----:R-:W-:Y:S05]  /*0150*/  CALL.ABS.NOINC R8 ;  /* 0x0000000008007343 */ /* 0x001fea0003c00000 */
.L_x_7:
[----:B------:R-:W-:Y:S05]  /*0160*/  BSYNC.RECONVERGENT B6 ;  /* 0x0000000000067941 */ /* 0x000fea0003800200 */
.L_x_6:
[----:B------:R-:W0:Y:S01]  /*0170*/  LDC R5, c[0x0][0x360] ;  /* 0x0000d800ff057b82 */ /* 0x000e220000000800 */
[----:B------:R-:W1:Y:S01]  /*0180*/  LDCU UR4, c[0x0][0x370] ;  /* 0x00006e00ff0477ac */ /* 0x000e620008000800 */
[----:B------:R-:W-:Y:S01]  /*0190*/  HFMA2 R2, -RZ, RZ, 0, 0 ;  /* 0x00000000ff027431 */ /* 0x000fe200000001ff */
[----:B------:R-:W-:Y:S01]  /*01a0*/  BSSY.RECONVERGENT B0, `(.L_x_8) ;  /* 0x000000d000007945 */ /* 0x000fe20003800200 */
[C---:B0-----:R-:W-:Y:S02]  /*01b0*/  IMAD R3, R5.reuse, UR38, R16 ;  /* 0x0000002605037c24 */ /* 0x041fe4000f8e0210 */
[----:B-1----:R-:W-:-:S07]  /*01c0*/  IMAD R0, R5, UR4, RZ ;  /* 0x0000000405007c24 */ /* 0x002fce000f8e02ff */
.L_x_10:
[----:B------:R-:W-:-:S07]  /*01d0*/  CS2R R4, SR_CLOCKLO ;  /* 0x0000000000047805 */ /* 0x000fce0000015000 */
.L_x_9:
[----:B------:R-:W-:-:S06]  /*01e0*/  CS2R R6, SR_CLOCKLO ;  /* 0x0000000000067805 */ /* 0x000fcc0000015000 */
[----:B------:R-:W-:-:S05]  /*01f0*/  IADD3 R8, P0, PT, -R4, R6, RZ ;  /* 0x0000000604087210 */ /* 0x000fca0007f1e1ff */
[----:B------:R-:W-:Y:S01]  /*0200*/  IMAD.X R6, R7, 0x1, ~R5, P0 ;  /* 0x0000000107067824 */ /* 0x000fe200000e0e05 */
[----:B------:R-:W-:-:S04]  /*0210*/  ISETP.GE.U32.AND P0, PT, R8, 0x3d, PT ;  /* 0x0000003d0800780c */ /* 0x000fc80003f06070 */
[----:B------:R-:W-:-:S13]  /*0220*/  ISETP.GE.AND.EX P0, PT, R6, RZ, PT, P0 ;  /* 0x000000ff0600720c */ /* 0x000fda0003f06300 */
[----:B------:R-:W-:Y:S05]  /*0230*/  @!P0 BRA `(.L_x_9) ;  /* 0xfffffffc00e88947 */ /* 0x000fea000383ffff */
[----:B------:R-:W-:-:S04]  /*0240*/  IADD3 R2, PT, PT, R2, 0x1, RZ ;  /* 0x0000000102027810 */ /* 0x000fc80007ffe0ff */
[----:B------:R-:W-:-:S13]  /*0250*/  ISETP.NE.AND P0, PT, R2, 0x1c9c380, PT ;  /* 0x01c9c3800200780c */ /* 0x000fda0003f05270 */
[----:B------:R-:W-:Y:S05]  /*0260*/  @P0 BRA `(.L_x_10) ;  /* 0xfffffffc00d80947 */ /* 0x000fea000383ffff */
[----:B------:R-:W-:Y:S05]  /*0270*/  BSYNC.RECONVERGENT B0 ;  /* 0x0000000000007941 */ /* 0x000fea0003800200 */
.L_x_8:
[----:B------:R-:W0:Y:S02]  /*0280*/  LDC R2, c[0x0][0x380] ;  /* 0x0000e000ff027b82 */ /* 0x000e240000000800 */
[----:B0-----:R-:W-:-:S13]  /*0290*/  ISETP.GE.AND P0, PT, R3, R2, PT ;  /* 0x000000020300720c */ /* 0x001fda0003f06270 */
[----:B------:R-:W-:Y:S05]  /*02a0*/  @P0 EXIT ;  /* 0x000000000000094d */ /* 0x000fea0003800000 */
[----:B------:R-:W0:Y:S01]  /*02b0*/  I2F.U32.RP R9, R0 ;  /* 0x0000000000097306 */ /* 0x000e220000209000 */
[C---:B------:R-:W-:Y:S01]  /*02c0*/  IMAD.IADD R7, R0.reuse, 0x1, R3 ;  /* 0x0000000100077824 */ /* 0x040fe200078e0203 */
[----:B------:R-:W-:Y:S01]  /*02d0*/  IADD3 R11, PT, PT, RZ, -R0, RZ ;  /* 0x80000000ff0b7210 */ /* 0x000fe20007ffe0ff */
[----:B------:R-:W-:Y:S01]  /*02e0*/  BSSY.RECONVERGENT B0, `(.L_x_11) ;  /* 0x0000029000007945 */ /* 0x000fe20003800200 */
[----:B------:R-:W-:Y:S02]  /*02f0*/  ISETP.NE.U32.AND P2, PT, R0, RZ, PT ;  /* 0x000000ff0000720c */ /* 0x000fe40003f45070 */
[CC--:B------:R-:W-:Y:S02]  /*0300*/  ISETP.GE.AND P0, PT, R7.reuse, R2.reuse, PT ;  /* 0x000000020700720c */ /* 0x0c0fe40003f06270 */
[----:B------:R-:W-:Y:S02]  /*0310*/  VIMNMX R6, PT, PT, R7, R2, !PT ;  /* 0x0000000207067248 */ /* 0x000fe40007fe0100 */
[----:B------:R-:W-:-:S04]  /*0320*/  SEL R8, RZ, 0x1, P0 ;  /* 0x00000001ff087807 */ /* 0x000fc80000000000 */
[----:B------:R-:W-:Y:S01]  /*0330*/  IADD3 R7, PT, PT, R6, -R7, -R8 ;  /* 0x8000000706077210 */ /* 0x000fe20007ffe808 */
[----:B0-----:R-:W0:Y:S02]  /*0340*/  MUFU.RCP R9, R9 ;  /* 0x0000000900097308 */ /* 0x001e240000001000 */
[----:B0-----:R-:W-:-:S06]  /*0350*/  VIADD R4, R9, 0xffffffe ;  /* 0x0ffffffe09047836 */ /* 0x001fcc0000000000 */
[----:B------:R0:W1:Y:S02]  /*0360*/  F2I.FTZ.U32.TRUNC.NTZ R5, R4 ;  /* 0x0000000400057305 */ /* 0x000064000021f000 */
[----:B0-----:R-:W-:Y:S01]  /*0370*/  MOV R4, RZ ;  /* 0x000000ff00047202 */ /* 0x001fe20000000f00 */
[----:B-1----:R-:W-:-:S04]  /*0380*/  IMAD R11, R11, R5, RZ ;  /* 0x000000050b0b7224 */ /* 0x002fc800078e02ff */
[----:B------:R-:W-:-:S06]  /*0390*/  IMAD.HI.U32 R10, R5, R11, R4 ;  /* 0x0000000b050a7227 */ /* 0x000fcc00078e0004 */
[----:B------:R-:W-:-:S04]  /*03a0*/  IMAD.HI.U32 R5, R10, R7, RZ ;  /* 0x000000070a057227 */ /* 0x000fc800078e00ff */
[----:B------:R-:W-:-:S04]  /*03b0*/  IMAD.MOV R4, RZ, RZ, -R5 ;  /* 0x000000ffff047224 */ /* 0x000fc800078e0a05 */
[----:B------:R-:W-:-:S05]  /*03c0*/  IMAD R7, R0, R4, R7 ;  /* 0x0000000400077224 */ /* 0x000fca00078e0207 */
[----:B------:R-:W-:-:S13]  /*03d0*/  ISETP.GE.U32.AND P0, PT, R7, R0, PT ;  /* 0x000000000700720c */ /* 0x000fda0003f06070 */
[----:B------:R-:W-:Y:S01]  /*03e0*/  @P0 IADD3 R7, PT, PT, -R0, R7, RZ ;  /* 0x0000000700070210 */ /* 0x000fe20007ffe1ff */
[----:B------:R-:W-:-:S03]  /*03f0*/  @P0 VIADD R5, R5, 0x1 ;  /* 0x0000000105050836 */ /* 0x000fc60000000000 */
[----:B------:R-:W-:-:S13]  /*0400*/  ISETP.GE.U32.AND P1, PT, R7, R0, PT ;  /* 0x000000000700720c */ /* 0x000fda0003f26070 */
[----:B------:R-:W-:Y:S02]  /*0410*/  @P1 IADD3 R5, PT, PT, R5, 0x1, RZ ;  /* 0x0000000105051810 */ /* 0x000fe40007ffe0ff */
[----:B------:R-:W-:-:S05]  /*0420*/  @!P2 LOP3.LUT R5, RZ, R0, RZ, 0x33, !PT ;  /* 0x00000000ff05a212 */ /* 0x000fca00078e33ff */
[----:B------:R-:W-:-:S05]  /*0430*/  IMAD.IADD R4, R8, 0x1, R5 ;  /* 0x0000000108047824 */ /* 0x000fca00078e0205 */
[C---:B------:R-:W-:Y:S02]  /*0440*/  LOP3.LUT R5, R4.reuse, 0x3, RZ, 0xc0, !PT ;  /* 0x0000000304057812 */ /* 0x040fe400078ec0ff */
[----:B------:R-:W-:Y:S02]  /*0450*/  ISETP.GE.U32.AND P1, PT, R4, 0x3, PT ;  /* 0x000000030400780c */ /* 0x000fe40003f26070 */
[----:B------:R-:W-:-:S13]  /*0460*/  ISETP.NE.AND P0, PT, R5, 0x3, PT ;  /* 0x000000030500780c */ /* 0x000fda0003f05270 */
[----:B------:R-:W-:Y:S05]  /*0470*/  @!P0 BRA `(.L_x_12) ;  /* 0x00000000003c8947 */ /* 0x000fea0003800000 */
[----:B------:R-:W0:Y:S01]  /*0480*/  LDC.64 R8, c[0x0][0x390] ;  /* 0x0000e400ff087b82 */ /* 0x000e220000000a00 */
[----:B------:R-:W-:-:S04]  /*0490*/  IADD3 R4, PT, PT, R4, 0x1, RZ ;  /* 0x0000000104047810 */ /* 0x000fc80007ffe0ff */
[----:B------:R-:W-:-:S03]  /*04a0*/  LOP3.LUT R4, R4, 0x3, RZ, 0xc0, !PT ;  /* 0x0000000304047812 */ /* 0x000fc600078ec0ff */
[----:B------:R-:W1:Y:S02]  /*04b0*/  LDC.64 R10, c[0x0][0x388] ;  /* 0x0000e200ff0a7b82 */ /* 0x000e640000000a00 */
[----:B------:R-:W-:-:S07]  /*04c0*/  IMAD.MOV R12, RZ, RZ, -R4 ;  /* 0x000000ffff0c7224 */ /* 0x000fce00078e0a04 */
.L_x_13:
[----:B-1----:R-:W-:-:S04]  /*04d0*/  IMAD.WIDE R6, R3, 0x4, R10 ;  /* 0x0000000403067825 */ /* 0x002fc800078e020a */
[----:B0-2---:R-:W-:Y:S02]  /*04e0*/  IMAD.WIDE R4, R3, 0x4, R8 ;  /* 0x0000000403047825 */ /* 0x005fe400078e0208 */
[----:B------:R-:W2:Y:S04]  /*04f0*/  LDG.E R6, desc[UR36][R6.64] ;  /* 0x0000002406067981 */ /* 0x000ea8000c1e1900 */
[----:B------:R-:W2:Y:S01]  /*0500*/  LDG.E R13, desc[UR36][R4.64] ;  /* 0x00000024040d7981 */ /* 0x000ea2000c1e1900 */
[----:B------:R-:W-:Y:S01]  /*0510*/  IADD3 R12, PT, PT, R12, 0x1, RZ ;  /* 0x000000010c0c7810 */ /* 0x000fe20007ffe0ff */
[----:B------:R-:W-:-:S03]  /*0520*/  IMAD.IADD R3, R0, 0x1, R3 ;  /* 0x0000000100037824 */ /* 0x000fc600078e0203 */
[----:B------:R-:W-:Y:S01]  /*0530*/  ISETP.NE.AND P0, PT, R12, RZ, PT ;  /* 0x000000ff0c00720c */ /* 0x000fe20003f05270 */
[----:B--2---:R-:W-:-:S05]  /*0540*/  FADD R13, R6, R13 ;  /* 0x0000000d060d7221 */ /* 0x004fca0000000000 */
[----:B------:R2:W-:Y:S07]  /*0550*/  STG.E desc[UR36][R4.64], R13 ;  /* 0x0000000d04007986 */ /* 0x0005ee000c101924 */
[----:B------:R-:W-:Y:S05]  /*0560*/  @P0 BRA `(.L_x_13) ;  /* 0xfffffffc00d80947 */ /* 0x000fea000383ffff */
.L_x_12:
[----:B------:R-:W-:Y:S05]  /*0570*/  BSYNC.RECONVERGENT B0 ;  /* 0x0000000000007941 */ /* 0x000fea0003800200 */
.L_x_11:
[----:B------:R-:W-:Y:S05]  /*0580*/  @!P1 EXIT ;  /* 0x000000000000994d */ /* 0x000fea0003800000 */
.L_x_14:
[----:B-12---:R-:W0:Y:S08]  /*0590*/  LDC.64 R4, c[0x0][0x388] ;  /* 0x0000e200ff047b82 */ /* 0x006e300000000a00 */
[----:B------:R-:W1:Y:S01]  /*05a0*/  LDC.64 R6, c[0x0][0x390] ;  /* 0x0000e400ff067b82 */ /* 0x000e620000000a00 */
[----:B0-----:R-:W-:-:S05]  /*05b0*/  IMAD.WIDE R12, R3, 0x4, R4 ;  /* 0x00000004030c7825 */ /* 0x001fca00078e0204 */
[----:B------:R-:W2:Y:S01]  /*05c0*/  LDG.E R4, desc[UR36][R12.64] ;  /* 0x000000240c047981 */ /* 0x000ea2000c1e1900 */
[----:B-1----:R-:W-:-:S05]  /*05d0*/  IMAD.WIDE R14, R3, 0x4, R6 ;  /* 0x00000004030e7825 */ /* 0x002fca00078e0206 */
[----:B------:R-:W2:Y:S01]  /*05e0*/  LDG.E R5, desc[UR36][R14.64] ;  /* 0x000000240e057981 */ /* 0x000ea2000c1e1900 */
[----:B------:R-:W-:-:S04]  /*05f0*/  IMAD.WIDE R6, R0, 0x4, R14 ;  /* 0x0000000400067825 */ /* 0x000fc800078e020e */
[----:B--2---:R-:W-:Y:S01]  /*0600*/  FADD R17, R4, R5 ;  /* 0x0000000504117221 */ /* 0x004fe20000000000 */
[----:B------:R-:W-:-:S04]  /*0610*/  IMAD.WIDE R4, R0, 0x4, R12 ;  /* 0x0000000400047825 */ /* 0x000fc800078e020c */
[----:B------:R0:W-:Y:S04]  /*0620*/  STG.E desc[UR36][R14.64], R17 ;  /* 0x000000110e007986 */ /* 0x0001e8000c101924 */
[----:B------:R-:W2:Y:S04]  /*0630*/  LDG.E R8, desc[UR36][R4.64] ;  /* 0x0000002404087981 */ /* 0x000ea8000c1e1900 */
[----:B------:R-:W2:Y:S01]  /*0640*/  LDG.E R9, desc[UR36][R6.64] ;  /* 0x0000002406097981 */ /* 0x000ea2000c1e1900 */
[----:B------:R-:W-:-:S04]  /*0650*/  IMAD.WIDE R10, R0, 0x4, R6 ;  /* 0x00000004000a7825 */ /* 0x000fc800078e0206 */
[----:B--2---:R-:W-:Y:S01]  /*0660*/  FADD R19, R8, R9 ;  /* 0x0000000908137221 */ /* 0x004fe20000000000 */
[----:B------:R-:W-:-:S04]  /*0670*/  IMAD.WIDE R8, R0, 0x4, R4 ;  /* 0x0000000400087825 */ /* 0x000fc800078e0204 */
[----:B------:R1:W-:Y:S04]  /*0680*/  STG.E desc[UR36][R6.64], R19 ;  /* 0x0000001306007986 */ /* 0x0003e8000c101924 */
[----:B------:R-:W2:Y:S04]  /*0690*/  LDG.E R12, desc[UR36][R8.64] ;  /* 0x00000024080c7981 */ /* 0x000ea8000c1e1900 */
[----:B------:R-:W2:Y:S01]  /*06a0*/  LDG.E R13, desc[UR36][R10.64] ;  /* 0x000000240a0d7981 */ /* 0x000ea2000c1e1900 */
[----:B0-----:R-:W-:-:S04]  /*06b0*/  IMAD.WIDE R14, R0, 0x4, R10 ;  /* 0x00000004000e7825 */ /* 0x001fc800078e020a */
[----:B--2---:R-:W-:Y:S01]  /*06c0*/  FADD R21, R12, R13 ;  /* 0x0000000d0c157221 */ /* 0x004fe20000000000 */
[----:B------:R-:W-:-:S04]  /*06d0*/  IMAD.WIDE R12, R0, 0x4, R8 ;  /* 0x00000004000c7825 */ /* 0x000fc800078e0208 */
[----:B------:R1:W-:Y:S04]  /*06e0*/  STG.E desc[UR36][R10.64], R21 ;  /* 0x000000150a007986 */ /* 0x0003e8000c101924 */
[----:B------:R-:W2:Y:S04]  /*06f0*/  LDG.E R12, desc[UR36][R12.64] ;  /* 0x000000240c0c7981 */ /* 0x000ea8000c1e1900 */
[----:B------:R-:W2:Y:S01]  /*0700*/  LDG.E R5, desc[UR36][R14.64] ;  /* 0x000000240e057981 */ /* 0x000ea2000c1e1900 */
[----:B------:R-:W-:-:S04]  /*0710*/  LEA R3, R0, R3, 0x2 ;  /* 0x0000000300037211 */ /* 0x000fc800078e10ff */
[----:B------:R-:W-:Y:S01]  /*0720*/  ISETP.GE.AND P0, PT, R3, R2, PT ;  /* 0x000000020300720c */ /* 0x000fe20003f06270 */
[----:B--2---:R-:W-:-:S05]  /*0730*/  FADD R5, R12, R5 ;  /* 0x000000050c057221 */ /* 0x004fca0000000000 */
[----:B------:R1:W-:Y:S07]  /*0740*/  STG.E desc[UR36][R14.64], R5 ;  /* 0x000000050e007986 */ /* 0x0003ee000c101924 */
[----:B------:R-:W-:Y:S05]  /*0750*/  @!P0 BRA `(.L_x_14) ;  /* 0xfffffffc008c8947 */ /* 0x000fea000383ffff */
[----:B------:R-:W-:Y:S05]  /*0760*/  EXIT ;  /* 0x000000000000794d */ /* 0x000fea0003800000 */
.L_x_15:
        /* <DEDUP_REMOVED lines=9> */
.L_x_17:


//--------------------- .nv.global.init           --------------------------
	.section	.nv.global.init,"aw",@progbits
.nv.global.init:
	.type		$str,@object
	.size		$str,($str$1 - $str)
$str:
        /*0000*/ 	.byte	0x5b, 0x61, 0x64, 0x64, 0x20, 0x6b, 0x65, 0x72, 0x6e, 0x65, 0x6c, 0x5d, 0x3a, 0x20, 0x64, 0x65
        /*0010*/ 	.byte	0x76, 0x5f, 0x69, 0x6e, 0x74, 0x20, 0x3d, 0x20, 0x25, 0x64, 0x0a, 0x00
	.type		$str$1,@object
	.size		$str$1,(.L_1 - $str$1)
$str$1:
        /*001c*/ 	.byte	0x5b, 0x62, 0x72, 0x65, 0x61, 0x6b, 0x65, 0x72, 0x20, 0x6b, 0x65, 0x72, 0x6e, 0x65, 0x6c, 0x5d
        /*002c*/ 	.byte	0x3a, 0x20, 0x64, 0x65, 0x76, 0x5f, 0x69, 0x6e, 0x74, 0x20, 0x3d, 0x20, 0x25, 0x64, 0x0a, 0x00
.L_1:


//--------------------- .nv.shared.reserved.0     --------------------------
	.section	.nv.shared.reserved.0,"aw",@nobits
	.weak		__nv_reservedSMEM_offset_0_alias
	.size		__nv_reservedSMEM_offset_0_alias, 0, 64
	.other		__nv_reservedSMEM_offset_0_alias,@"STO_CUDA_RESERVED_SHARED STV_DEFAULT"
__nv_reservedSMEM_offset_0_alias:
	.zero		0
	.zero		64


//--------------------- .nv.constant0._Z7breakerPi --------------------------
	.section	.nv.constant0._Z7breakerPi,"a",@progbits
	.sectionflags	@""
	.align	4
.nv.constant0._Z7breakerPi:
	.zero		904


//--------------------- .nv.constant0._Z3addiPfS_Pi --------------------------
	.section	.nv.constant0._Z3addiPfS_Pi,"a",@progbits
	.sectionflags	@""
	.align	4
.nv.constant0._Z3addiPfS_Pi:
	.zero		928


//--------------------- SYMBOLS --------------------------

	.type		.nv.reservedSmem.offset0,@object
	.size		.nv.reservedSmem.offset0,0x4
	.type		vprintf,@function
